//
// Generated by NVIDIA NVVM Compiler
//
// Compiler Build ID: CL-36424714
// Cuda compilation tools, release 13.0, V13.0.88
// Based on NVVM 20.0.0
//

.version 9.0
.target sm_100
.address_size 64

	// .globl	_Z11test_kernelv
.global .align 4 .u32 x;

.visible .entry _Z11test_kernelv()
{
	.reg .b32 	%r<2>;

	mov.b32 	%r1, 42;
	st.global.u32 	[x], %r1;
	ret;

}


// ===== COMPILED SASS (sm_100) =====

	.target	sm_100

	.elftype	@"ET_EXEC"


//--------------------- .note.nv.tkinfo           --------------------------
	.section	.note.nv.tkinfo,"",@"SHT_NOTE"
	.sectionflags	@"SHF_NOTE_NV_TKINFO"
	.tkinfo
        /*0018*/ 	.word	0x00000002
        /*0030*/ 	.string	""
        /*0030*/ 	.string	"ptxas"
        /*0030*/ 	.string	"Cuda compilation tools, release 13.0, V13.0.88"
        /*0030*/ 	.string	"Build cuda_13.0.r13.0/compiler.36424714_0"
        /*0030*/ 	.string	"-arch sm_100 -m 64 "



//--------------------- .note.nv.cuinfo           --------------------------
	.section	.note.nv.cuinfo,"",@"SHT_NOTE"
	.sectionflags	@"SHF_NOTE_NV_CUINFO"
        /*0018*/ 	.short	0x0002
        /*001a*/ 	.short	0x0064
        /*001c*/ 	.short	0x0082
	.zero		2


//--------------------- .nv.info                  --------------------------
	.section	.nv.info,"",@"SHT_CUDA_INFO"
	.align	4


	//----- nvinfo : EIATTR_REGCOUNT
	.align		4
        /*0000*/ 	.byte	0x04, 0x2f
        /*0002*/ 	.short	(.L_2 - .L_1)
	.align		4
.L_1:
        /*0004*/ 	.word	index@(_Z11test_kernelv)
        /*0008*/ 	.word	0x00000008


	//----- nvinfo : EIATTR_FRAME_SIZE
	.align		4
.L_2:
        /*000c*/ 	.byte	0x04, 0x11
        /*000e*/ 	.short	(.L_4 - .L_3)
	.align		4
.L_3:
        /*0010*/ 	.word	index@(_Z11test_kernelv)
        /*0014*/ 	.word	0x00000000


	//----- nvinfo : EIATTR_MIN_STACK_SIZE
	.align		4
.L_4:
        /*0018*/ 	.byte	0x04, 0x12
        /*001a*/ 	.short	(.L_6 - .L_5)
	.align		4
.L_5:
        /*001c*/ 	.word	index@(_Z11test_kernelv)
        /*0020*/ 	.word	0x00000000
.L_6:


//--------------------- .nv.compat                --------------------------
	.section	.nv.compat,"",@"SHT_CUDA_COMPAT_INFO"
	.align	4
        /*0000*/ 	.byte	0x02, 0x09, 0x00, 0x00, 0x02, 0x02, 0x01, 0x00, 0x02, 0x05, 0x05, 0x00, 0x03, 0x07, 0x01, 0x01
        /*0010*/ 	.byte	0x02, 0x03, 0x00, 0x00, 0x02, 0x06, 0x01, 0x00, 0x04, 0x0b, 0x08, 0x00, 0x09, 0x00, 0x00, 0x00
        /*0020*/ 	.byte	0x00, 0x00, 0x00, 0x00


//--------------------- .nv.info._Z11test_kernelv --------------------------
	.section	.nv.info._Z11test_kernelv,"",@"SHT_CUDA_INFO"
	.sectionflags	@""
	.align	4


	//----- nvinfo : EIATTR_CUDA_API_VERSION
	.align		4
        /*0000*/ 	.byte	0x04, 0x37
        /*0002*/ 	.short	(.L_8 - .L_7)
.L_7:
        /*0004*/ 	.word	0x00000082


	//----- nvinfo : EIATTR_SPARSE_MMA_MASK
	.align		4
.L_8:
        /*0008*/ 	.byte	0x03, 0x50
        /*000a*/ 	.short	0x0000


	//----- nvinfo : EIATTR_MAXREG_COUNT
	.align		4
        /*000c*/ 	.byte	0x03, 0x1b
        /*000e*/ 	.short	0x00ff


	//----- nvinfo : EIATTR_MERCURY_ISA_VERSION
	.align		4
        /*0010*/ 	.byte	0x03, 0x5f
        /*0012*/ 	.short	0x0101


	//----- nvinfo : EIATTR_VRC_CTA_INIT_COUNT
	.align		4
        /*0014*/ 	.byte	0x02, 0x4a
	.zero		1
	.zero		1


	//----- nvinfo : EIATTR_EXIT_INSTR_OFFSETS
	.align		4
        /*0018*/ 	.byte	0x04, 0x1c
        /*001a*/ 	.short	(.L_10 - .L_9)


	//   ....[0]....
.L_9:
        /*001c*/ 	.word	0x00000050


	//----- nvinfo : EIATTR_SW_WAR
	.align		4
.L_10:
        /*0020*/ 	.byte	0x04, 0x36
        /*0022*/ 	.short	(.L_12 - .L_11)
.L_11:
        /*0024*/ 	.word	0x00000008
.L_12:


//--------------------- .nv.callgraph             --------------------------
	.section	.nv.callgraph,"",@"SHT_CUDA_CALLGRAPH"
	.align	4
	.sectionentsize	8
	.align		4
        /*0000*/ 	.word	0x00000000
	.align		4
        /*0004*/ 	.word	0xffffffff
	.align		4
        /*0008*/ 	.word	0x00000000
	.align		4
        /*000c*/ 	.word	0xfffffffe
	.align		4
        /*0010*/ 	.word	0x00000000
	.align		4
        /*0014*/ 	.word	0xfffffffd
	.align		4
        /*0018*/ 	.word	0x00000000
	.align		4
        /*001c*/ 	.word	0xfffffffc


//--------------------- .nv.constant4             --------------------------
	.section	.nv.constant4,"a",@progbits
	.align	8
	.align		8
.nv.constant4:
        /*0000*/ 	.dword	x


//--------------------- .text._Z11test_kernelv    --------------------------
	.section	.text._Z11test_kernelv,"ax",@progbits
	.align	128
        .global         _Z11test_kernelv
        .type           _Z11test_kernelv,@function
        .size           _Z11test_kernelv,(.L_x_1 - _Z11test_kernelv)
        .other          _Z11test_kernelv,@"STO_CUDA_ENTRY STV_DEFAULT"
_Z11test_kernelv:
.text._Z11test_kernelv:
[----:B------:R-:W-:Y:S08]  /*0000*/  LDC R1, c[0x0][0x37c] ;  /* 0x0000df00ff017b82 */ /* 0x000ff00000000800 */
[----:B------:R-:W0:Y:S01]  /*0010*/  LDC.64 R2, c[0x4][RZ] ;  /* 0x01000000ff027b82 */ /* 0x000e220000000a00 */
[----:B------:R-:W0:Y:S01]  /*0020*/  LDCU.64 UR4, c[0x0][0x358] ;  /* 0x00006b00ff0477ac */ /* 0x000e220008000a00 */
[----:B------:R-:W-:-:S05]  /*0030*/  HFMA2 R5, -RZ, RZ, 0, 2.50339508056640625e-06 ;  /* 0x0000002aff057431 */ /* 0x000fca00000001ff */
[----:B0-----:R-:W-:Y:S01]  /*0040*/  STG.E desc[UR4][R2.64], R5 ;  /* 0x0000000502007986 */ /* 0x001fe2000c101904 */
[----:B------:R-:W-:Y:S05]  /*0050*/  EXIT ;  /* 0x000000000000794d */ /* 0x000fea0003800000 */
.L_x_0:
[----:B------:R-:W-:-:S00]  /*0060*/  BRA `(.L_x_0) ;  /* 0xfffffffc00fc7947 */ /* 0x000fc0000383ffff */
[----:B------:R-:W-:-:S00]  /*0070*/  NOP ;  /* 0x0000000000007918 */ /* 0x000fc00000000000 */
        /* <DEDUP_REMOVED lines=8> */
.L_x_1:


//--------------------- .nv.shared.reserved.0     --------------------------
	.section	.nv.shared.reserved.0,"aw",@nobits
	.weak		__nv_reservedSMEM_offset_0_alias
	.size		__nv_reservedSMEM_offset_0_alias, 0, 64
	.other		__nv_reservedSMEM_offset_0_alias,@"STO_CUDA_RESERVED_SHARED STV_DEFAULT"
__nv_reservedSMEM_offset_0_alias:
	.zero		0
	.zero		64


//--------------------- .nv.global                --------------------------
	.section	.nv.global,"aw",@nobits
	.align	4
.nv.global:
	.type		x,@object
	.size		x,(.L_0 - x)
x:
	.zero		4
.L_0:


//--------------------- .nv.constant0._Z11test_kernelv --------------------------
	.section	.nv.constant0._Z11test_kernelv,"a",@progbits
	.sectionflags	@""
	.align	4
.nv.constant0._Z11test_kernelv:
	.zero		896


//--------------------- SYMBOLS --------------------------

	.type		.nv.reservedSmem.offset0,@object
	.size		.nv.reservedSmem.offset0,0x4
